//
// Generated by NVIDIA NVVM Compiler
//
// Compiler Build ID: CL-36424714
// Cuda compilation tools, release 13.0, V13.0.88
// Based on NVVM 20.0.0
//

.version 9.0
.target sm_100
.address_size 64

	// .globl	_Z9grayscalePhS_i
// _ZZ9histogramPhPjiE13histo_private has been demoted

.visible .entry _Z9grayscalePhS_i(
	.param .u64 .ptr .align 1 _Z9grayscalePhS_i_param_0,
	.param .u64 .ptr .align 1 _Z9grayscalePhS_i_param_1,
	.param .u32 _Z9grayscalePhS_i_param_2
)
{
	.reg .pred 	%p<2>;
	.reg .b16 	%rs<4>;
	.reg .b32 	%r<8>;
	.reg .b64 	%rd<9>;
	.reg .b64 	%fd<7>;

	ld.param.u64 	%rd1, [_Z9grayscalePhS_i_param_0];
	ld.param.u64 	%rd2, [_Z9grayscalePhS_i_param_1];
	ld.param.u32 	%r2, [_Z9grayscalePhS_i_param_2];
	mov.u32 	%r3, %tid.x;
	mov.u32 	%r4, %ntid.x;
	mov.u32 	%r5, %ctaid.x;
	mad.lo.s32 	%r1, %r4, %r5, %r3;
	setp.ge.s32 	%p1, %r1, %r2;
	@%p1 bra 	$L__BB0_2;
	cvta.to.global.u64 	%rd3, %rd1;
	cvta.to.global.u64 	%rd4, %rd2;
	mul.lo.s32 	%r6, %r1, 3;
	cvt.s64.s32 	%rd5, %r6;
	add.s64 	%rd6, %rd3, %rd5;
	ld.global.u8 	%rs1, [%rd6];
	ld.global.u8 	%rs2, [%rd6+1];
	ld.global.u8 	%rs3, [%rd6+2];
	cvt.rn.f64.u16 	%fd1, %rs1;
	cvt.rn.f64.u16 	%fd2, %rs2;
	mul.f64 	%fd3, %fd2, 0d3FE6B851EB851EB8;
	fma.rn.f64 	%fd4, %fd1, 0d3FCAE147AE147AE1, %fd3;
	cvt.rn.f64.u16 	%fd5, %rs3;
	fma.rn.f64 	%fd6, %fd5, 0d3FB1EB851EB851EC, %fd4;
	cvt.rzi.u32.f64 	%r7, %fd6;
	cvt.s64.s32 	%rd7, %r1;
	add.s64 	%rd8, %rd4, %rd7;
	st.global.u8 	[%rd8], %r7;
$L__BB0_2:
	ret;

}
	// .globl	_Z9histogramPhPji
.visible .entry _Z9histogramPhPji(
	.param .u64 .ptr .align 1 _Z9histogramPhPji_param_0,
	.param .u64 .ptr .align 1 _Z9histogramPhPji_param_1,
	.param .u32 _Z9histogramPhPji_param_2
)
{
	.reg .pred 	%p<9>;
	.reg .b32 	%r<47>;
	.reg .b64 	%rd<25>;
	// demoted variable
	.shared .align 4 .b8 _ZZ9histogramPhPjiE13histo_private[2048];
	ld.param.u64 	%rd3, [_Z9histogramPhPji_param_0];
	ld.param.u64 	%rd4, [_Z9histogramPhPji_param_1];
	ld.param.u32 	%r14, [_Z9histogramPhPji_param_2];
	cvta.to.global.u64 	%rd1, %rd3;
	cvta.to.global.u64 	%rd2, %rd4;
	mov.u32 	%r1, %tid.x;
	setp.gt.u32 	%p1, %r1, 511;
	shl.b32 	%r15, %r1, 2;
	mov.u32 	%r16, _ZZ9histogramPhPjiE13histo_private;
	add.s32 	%r2, %r16, %r15;
	@%p1 bra 	$L__BB1_2;
	mov.b32 	%r17, 0;
	st.shared.u32 	[%r2], %r17;
$L__BB1_2:
	bar.sync 	0;
	mov.u32 	%r18, %ctaid.x;
	mov.u32 	%r19, %ntid.x;
	mad.lo.s32 	%r45, %r18, %r19, %r1;
	mov.u32 	%r20, %nctaid.x;
	mul.lo.s32 	%r4, %r19, %r20;
	setp.ge.s32 	%p2, %r45, %r14;
	@%p2 bra 	$L__BB1_9;
	add.s32 	%r21, %r45, %r4;
	max.s32 	%r22, %r14, %r21;
	setp.lt.s32 	%p3, %r21, %r14;
	selp.u32 	%r23, 1, 0, %p3;
	add.s32 	%r24, %r21, %r23;
	sub.s32 	%r25, %r22, %r24;
	div.u32 	%r26, %r25, %r4;
	add.s32 	%r5, %r26, %r23;
	and.b32  	%r27, %r5, 3;
	setp.eq.s32 	%p4, %r27, 3;
	@%p4 bra 	$L__BB1_6;
	add.s32 	%r28, %r5, 1;
	and.b32  	%r29, %r28, 3;
	neg.s32 	%r43, %r29;
$L__BB1_5:
	.pragma "nounroll";
	cvt.s64.s32 	%rd5, %r45;
	add.s64 	%rd6, %rd1, %rd5;
	ld.global.u8 	%r30, [%rd6];
	mul.wide.u32 	%rd7, %r30, 4;
	add.s64 	%rd8, %rd2, %rd7;
	atom.global.add.u32 	%r31, [%rd8], 1;
	add.s32 	%r45, %r45, %r4;
	add.s32 	%r43, %r43, 1;
	setp.ne.s32 	%p5, %r43, 0;
	@%p5 bra 	$L__BB1_5;
$L__BB1_6:
	setp.lt.u32 	%p6, %r5, 3;
	@%p6 bra 	$L__BB1_9;
	cvt.s64.s32 	%rd13, %r4;
	shl.b32 	%r40, %r4, 2;
$L__BB1_8:
	cvt.s64.s32 	%rd9, %r45;
	add.s64 	%rd10, %rd1, %rd9;
	ld.global.u8 	%r32, [%rd10];
	mul.wide.u32 	%rd11, %r32, 4;
	add.s64 	%rd12, %rd2, %rd11;
	atom.global.add.u32 	%r33, [%rd12], 1;
	add.s64 	%rd14, %rd10, %rd13;
	ld.global.u8 	%r34, [%rd14];
	mul.wide.u32 	%rd15, %r34, 4;
	add.s64 	%rd16, %rd2, %rd15;
	atom.global.add.u32 	%r35, [%rd16], 1;
	add.s64 	%rd17, %rd14, %rd13;
	ld.global.u8 	%r36, [%rd17];
	mul.wide.u32 	%rd18, %r36, 4;
	add.s64 	%rd19, %rd2, %rd18;
	atom.global.add.u32 	%r37, [%rd19], 1;
	add.s64 	%rd20, %rd17, %rd13;
	ld.global.u8 	%r38, [%rd20];
	mul.wide.u32 	%rd21, %r38, 4;
	add.s64 	%rd22, %rd2, %rd21;
	atom.global.add.u32 	%r39, [%rd22], 1;
	add.s32 	%r45, %r40, %r45;
	setp.lt.s32 	%p7, %r45, %r14;
	@%p7 bra 	$L__BB1_8;
$L__BB1_9:
	setp.gt.u32 	%p8, %r1, 511;
	bar.sync 	0;
	@%p8 bra 	$L__BB1_11;
	mul.wide.u32 	%rd23, %r1, 4;
	add.s64 	%rd24, %rd2, %rd23;
	ld.shared.u32 	%r41, [%r2];
	atom.global.add.u32 	%r42, [%rd24], %r41;
$L__BB1_11:
	ret;

}


// ===== COMPILED SASS (sm_100) =====

	.target	sm_100

	.elftype	@"ET_EXEC"


//--------------------- .note.nv.tkinfo           --------------------------
	.section	.note.nv.tkinfo,"",@"SHT_NOTE"
	.sectionflags	@"SHF_NOTE_NV_TKINFO"
	.tkinfo
        /*0018*/ 	.word	0x00000002
        /*0030*/ 	.string	""
        /*0030*/ 	.string	"ptxas"
        /*0030*/ 	.string	"Cuda compilation tools, release 13.0, V13.0.88"
        /*0030*/ 	.string	"Build cuda_13.0.r13.0/compiler.36424714_0"
        /*0030*/ 	.string	"-arch sm_100 -m 64 "



//--------------------- .note.nv.cuinfo           --------------------------
	.section	.note.nv.cuinfo,"",@"SHT_NOTE"
	.sectionflags	@"SHF_NOTE_NV_CUINFO"
        /*0018*/ 	.short	0x0002
        /*001a*/ 	.short	0x0064
        /*001c*/ 	.short	0x0082
	.zero		2


//--------------------- .nv.info                  --------------------------
	.section	.nv.info,"",@"SHT_CUDA_INFO"
	.align	4


	//----- nvinfo : EIATTR_REGCOUNT
	.align		4
        /*0000*/ 	.byte	0x04, 0x2f
        /*0002*/ 	.short	(.L_1 - .L_0)
	.align		4
.L_0:
        /*0004*/ 	.word	index@(_Z9grayscalePhS_i)
        /*0008*/ 	.word	0x0000000e


	//----- nvinfo : EIATTR_FRAME_SIZE
	.align		4
.L_1:
        /*000c*/ 	.byte	0x04, 0x11
        /*000e*/ 	.short	(.L_3 - .L_2)
	.align		4
.L_2:
        /*0010*/ 	.word	index@(_Z9grayscalePhS_i)
        /*0014*/ 	.word	0x00000000


	//----- nvinfo : EIATTR_REGCOUNT
	.align		4
.L_3:
        /*0018*/ 	.byte	0x04, 0x2f
        /*001a*/ 	.short	(.L_5 - .L_4)
	.align		4
.L_4:
        /*001c*/ 	.word	index@(_Z9histogramPhPji)
        /*0020*/ 	.word	0x00000018


	//----- nvinfo : EIATTR_FRAME_SIZE
	.align		4
.L_5:
        /*0024*/ 	.byte	0x04, 0x11
        /*0026*/ 	.short	(.L_7 - .L_6)
	.align		4
.L_6:
        /*0028*/ 	.word	index@(_Z9histogramPhPji)
        /*002c*/ 	.word	0x00000000


	//----- nvinfo : EIATTR_MIN_STACK_SIZE
	.align		4
.L_7:
        /*0030*/ 	.byte	0x04, 0x12
        /*0032*/ 	.short	(.L_9 - .L_8)
	.align		4
.L_8:
        /*0034*/ 	.word	index@(_Z9histogramPhPji)
        /*0038*/ 	.word	0x00000000


	//----- nvinfo : EIATTR_MIN_STACK_SIZE
	.align		4
.L_9:
        /*003c*/ 	.byte	0x04, 0x12
        /*003e*/ 	.short	(.L_11 - .L_10)
	.align		4
.L_10:
        /*0040*/ 	.word	index@(_Z9grayscalePhS_i)
        /*0044*/ 	.word	0x00000000
.L_11:


//--------------------- .nv.compat                --------------------------
	.section	.nv.compat,"",@"SHT_CUDA_COMPAT_INFO"
	.align	4
        /*0000*/ 	.byte	0x02, 0x09, 0x00, 0x00, 0x02, 0x02, 0x01, 0x00, 0x02, 0x05, 0x05, 0x00, 0x03, 0x07, 0x01, 0x01
        /*0010*/ 	.byte	0x02, 0x03, 0x00, 0x00, 0x02, 0x06, 0x01, 0x00, 0x04, 0x0b, 0x08, 0x00, 0x01, 0x00, 0x00, 0x00
        /*0020*/ 	.byte	0x00, 0x00, 0x00, 0x00


//--------------------- .nv.info._Z9histogramPhPji --------------------------
	.section	.nv.info._Z9histogramPhPji,"",@"SHT_CUDA_INFO"
	.sectionflags	@""
	.align	4


	//----- nvinfo : EIATTR_CUDA_API_VERSION
	.align		4
        /*0000*/ 	.byte	0x04, 0x37
        /*0002*/ 	.short	(.L_13 - .L_12)
.L_12:
        /*0004*/ 	.word	0x00000082


	//----- nvinfo : EIATTR_KPARAM_INFO
	.align		4
.L_13:
        /*0008*/ 	.byte	0x04, 0x17
        /*000a*/ 	.short	(.L_15 - .L_14)
.L_14:
        /*000c*/ 	.word	0x00000000
        /*0010*/ 	.short	0x0002
        /*0012*/ 	.short	0x0010
        /*0014*/ 	.byte	0x00, 0xf0, 0x11, 0x00


	//----- nvinfo : EIATTR_KPARAM_INFO
	.align		4
.L_15:
        /*0018*/ 	.byte	0x04, 0x17
        /*001a*/ 	.short	(.L_17 - .L_16)
.L_16:
        /*001c*/ 	.word	0x00000000
        /*0020*/ 	.short	0x0001
        /*0022*/ 	.short	0x0008
        /*0024*/ 	.byte	0x00, 0xf5, 0x21, 0x00


	//----- nvinfo : EIATTR_KPARAM_INFO
	.align		4
.L_17:
        /*0028*/ 	.byte	0x04, 0x17
        /*002a*/ 	.short	(.L_19 - .L_18)
.L_18:
        /*002c*/ 	.word	0x00000000
        /*0030*/ 	.short	0x0000
        /*0032*/ 	.short	0x0000
        /*0034*/ 	.byte	0x00, 0xf5, 0x21, 0x00


	//----- nvinfo : EIATTR_SPARSE_MMA_MASK
	.align		4
.L_19:
        /*0038*/ 	.byte	0x03, 0x50
        /*003a*/ 	.short	0x0000


	//----- nvinfo : EIATTR_MAXREG_COUNT
	.align		4
        /*003c*/ 	.byte	0x03, 0x1b
        /*003e*/ 	.short	0x00ff


	//----- nvinfo : EIATTR_NUM_BARRIERS
	.align		4
        /*0040*/ 	.byte	0x02, 0x4c
        /*0042*/ 	.byte	0x01
	.zero		1


	//----- nvinfo : EIATTR_MERCURY_ISA_VERSION
	.align		4
        /*0044*/ 	.byte	0x03, 0x5f
        /*0046*/ 	.short	0x0101


	//----- nvinfo : EIATTR_VRC_CTA_INIT_COUNT
	.align		4
        /*0048*/ 	.byte	0x02, 0x4a
	.zero		1
	.zero		1


	//----- nvinfo : EIATTR_EXIT_INSTR_OFFSETS
	.align		4
        /*004c*/ 	.byte	0x04, 0x1c
        /*004e*/ 	.short	(.L_21 - .L_20)


	//   ....[0]....
.L_20:
        /*0050*/ 	.word	0x000005e0


	//   ....[1]....
        /*0054*/ 	.word	0x00000630


	//----- nvinfo : EIATTR_CRS_STACK_SIZE
	.align		4
.L_21:
        /*0058*/ 	.byte	0x04, 0x1e
        /*005a*/ 	.short	(.L_23 - .L_22)
.L_22:
        /*005c*/ 	.word	0x00000000


	//----- nvinfo : EIATTR_CBANK_PARAM_SIZE
	.align		4
.L_23:
        /*0060*/ 	.byte	0x03, 0x19
        /*0062*/ 	.short	0x0014


	//----- nvinfo : EIATTR_PARAM_CBANK
	.align		4
        /*0064*/ 	.byte	0x04, 0x0a
        /*0066*/ 	.short	(.L_25 - .L_24)
	.align		4
.L_24:
        /*0068*/ 	.word	index@(.nv.constant0._Z9histogramPhPji)
        /*006c*/ 	.short	0x0380
        /*006e*/ 	.short	0x0014


	//----- nvinfo : EIATTR_SW_WAR
	.align		4
.L_25:
        /*0070*/ 	.byte	0x04, 0x36
        /*0072*/ 	.short	(.L_27 - .L_26)
.L_26:
        /*0074*/ 	.word	0x00000008
.L_27:


//--------------------- .nv.info._Z9grayscalePhS_i --------------------------
	.section	.nv.info._Z9grayscalePhS_i,"",@"SHT_CUDA_INFO"
	.sectionflags	@""
	.align	4


	//----- nvinfo : EIATTR_CUDA_API_VERSION
	.align		4
        /*0000*/ 	.byte	0x04, 0x37
        /*0002*/ 	.short	(.L_29 - .L_28)
.L_28:
        /*0004*/ 	.word	0x00000082


	//----- nvinfo : EIATTR_KPARAM_INFO
	.align		4
.L_29:
        /*0008*/ 	.byte	0x04, 0x17
        /*000a*/ 	.short	(.L_31 - .L_30)
.L_30:
        /*000c*/ 	.word	0x00000000
        /*0010*/ 	.short	0x0002
        /*0012*/ 	.short	0x0010
        /*0014*/ 	.byte	0x00, 0xf0, 0x11, 0x00


	//----- nvinfo : EIATTR_KPARAM_INFO
	.align		4
.L_31:
        /*0018*/ 	.byte	0x04, 0x17
        /*001a*/ 	.short	(.L_33 - .L_32)
.L_32:
        /*001c*/ 	.word	0x00000000
        /*0020*/ 	.short	0x0001
        /*0022*/ 	.short	0x0008
        /*0024*/ 	.byte	0x00, 0xf5, 0x21, 0x00


	//----- nvinfo : EIATTR_KPARAM_INFO
	.align		4
.L_33:
        /*0028*/ 	.byte	0x04, 0x17
        /*002a*/ 	.short	(.L_35 - .L_34)
.L_34:
        /*002c*/ 	.word	0x00000000
        /*0030*/ 	.short	0x0000
        /*0032*/ 	.short	0x0000
        /*0034*/ 	.byte	0x00, 0xf5, 0x21, 0x00


	//----- nvinfo : EIATTR_SPARSE_MMA_MASK
	.align		4
.L_35:
        /*0038*/ 	.byte	0x03, 0x50
        /*003a*/ 	.short	0x0000


	//----- nvinfo : EIATTR_MAXREG_COUNT
	.align		4
        /*003c*/ 	.byte	0x03, 0x1b
        /*003e*/ 	.short	0x00ff


	//----- nvinfo : EIATTR_MERCURY_ISA_VERSION
	.align		4
        /*0040*/ 	.byte	0x03, 0x5f
        /*0042*/ 	.short	0x0101


	//----- nvinfo : EIATTR_VRC_CTA_INIT_COUNT
	.align		4
        /*0044*/ 	.byte	0x02, 0x4a
	.zero		1
	.zero		1


	//----- nvinfo : EIATTR_EXIT_INSTR_OFFSETS
	.align		4
        /*0048*/ 	.byte	0x04, 0x1c
        /*004a*/ 	.short	(.L_37 - .L_36)


	//   ....[0]....
.L_36:
        /*004c*/ 	.word	0x00000070


	//   ....[1]....
        /*0050*/ 	.word	0x00000200


	//----- nvinfo : EIATTR_CBANK_PARAM_SIZE
	.align		4
.L_37:
        /*0054*/ 	.byte	0x03, 0x19
        /*0056*/ 	.short	0x0014


	//----- nvinfo : EIATTR_PARAM_CBANK
	.align		4
        /*0058*/ 	.byte	0x04, 0x0a
        /*005a*/ 	.short	(.L_39 - .L_38)
	.align		4
.L_38:
        /*005c*/ 	.word	index@(.nv.constant0._Z9grayscalePhS_i)
        /*0060*/ 	.short	0x0380
        /*0062*/ 	.short	0x0014


	//----- nvinfo : EIATTR_SW_WAR
	.align		4
.L_39:
        /*0064*/ 	.byte	0x04, 0x36
        /*0066*/ 	.short	(.L_41 - .L_40)
.L_40:
        /*0068*/ 	.word	0x00000008
.L_41:


//--------------------- .nv.callgraph             --------------------------
	.section	.nv.callgraph,"",@"SHT_CUDA_CALLGRAPH"
	.align	4
	.sectionentsize	8
	.align		4
        /*0000*/ 	.word	0x00000000
	.align		4
        /*0004*/ 	.word	0xffffffff
	.align		4
        /*0008*/ 	.word	0x00000000
	.align		4
        /*000c*/ 	.word	0xfffffffe
	.align		4
        /*0010*/ 	.word	0x00000000
	.align		4
        /*0014*/ 	.word	0xfffffffd
	.align		4
        /*0018*/ 	.word	0x00000000
	.align		4
        /*001c*/ 	.word	0xfffffffc


//--------------------- .text._Z9histogramPhPji   --------------------------
	.section	.text._Z9histogramPhPji,"ax",@progbits
	.align	128
        .global         _Z9histogramPhPji
        .type           _Z9histogramPhPji,@function
        .size           _Z9histogramPhPji,(.L_x_8 - _Z9histogramPhPji)
        .other          _Z9histogramPhPji,@"STO_CUDA_ENTRY STV_DEFAULT"
_Z9histogramPhPji:
.text._Z9histogramPhPji:
[----:B------:R-:W-:Y:S08]  /*0000*/  LDC R1, c[0x0][0x37c] ;  /* 0x0000df00ff017b82 */ /* 0x000ff00000000800 */
[----:B------:R-:W0:Y:S01]  /*0010*/  S2UR UR5, SR_CgaCtaId ;  /* 0x00000000000579c3 */ /* 0x000e220000008800 */
[----:B------:R-:W1:Y:S01]  /*0020*/  S2R R0, SR_TID.X ;  /* 0x0000000000007919 */ /* 0x000e620000002100 */
[----:B------:R-:W-:Y:S01]  /*0030*/  UMOV UR4, 0x400 ;  /* 0x0000040000047882 */ /* 0x000fe20000000000 */
[----:B------:R-:W2:Y:S01]  /*0040*/  LDCU.64 UR8, c[0x0][0x358] ;  /* 0x00006b00ff0877ac */ /* 0x000ea20008000a00 */
[----:B------:R-:W-:Y:S01]  /*0050*/  BSSY.RECONVERGENT B0, `(.L_x_0) ;  /* 0x0000057000007945 */ /* 0x000fe20003800200 */
[----:B------:R-:W3:Y:S03]  /*0060*/  LDCU.64 UR10, c[0x0][0x380] ;  /* 0x00007000ff0a77ac */ /* 0x000ee60008000a00 */
[----:B------:R-:W4:Y:S01]  /*0070*/  S2UR UR6, SR_CTAID.X ;  /* 0x00000000000679c3 */ /* 0x000f220000002500 */
[----:B------:R-:W1:Y:S07]  /*0080*/  LDCU.64 UR12, c[0x0][0x380] ;  /* 0x00007000ff0c77ac */ /* 0x000e6e0008000a00 */
[----:B------:R-:W4:Y:S01]  /*0090*/  LDC R3, c[0x0][0x360] ;  /* 0x0000d800ff037b82 */ /* 0x000f220000000800 */
[----:B0-----:R-:W-:Y:S01]  /*00a0*/  ULEA UR4, UR5, UR4, 0x18 ;  /* 0x0000000405047291 */ /* 0x001fe2000f8ec0ff */
[----:B------:R-:W0:Y:S05]  /*00b0*/  LDCU UR5, c[0x0][0x390] ;  /* 0x00007200ff0577ac */ /* 0x000e2a0008000800 */
[----:B-1----:R-:W-:-:S05]  /*00c0*/  LEA R2, R0, UR4, 0x2 ;  /* 0x0000000400027c11 */ /* 0x002fca000f8e10ff */
[----:B------:R-:W1:Y:S01]  /*00d0*/  LDCU UR4, c[0x0][0x370] ;  /* 0x00006e00ff0477ac */ /* 0x000e620008000800 */
[----:B------:R-:W-:Y:S01]  /*00e0*/  ISETP.GT.U32.AND P0, PT, R0, 0x1ff, PT ;  /* 0x000001ff0000780c */ /* 0x000fe20003f04070 */
[----:B----4-:R-:W-:-:S05]  /*00f0*/  IMAD R4, R3, UR6, R0 ;  /* 0x0000000603047c24 */ /* 0x010fca000f8e0200 */
[----:B0-----:R-:W-:-:S07]  /*0100*/  ISETP.GE.AND P1, PT, R4, UR5, PT ;  /* 0x0000000504007c0c */ /* 0x001fce000bf26270 */
[----:B------:R0:W-:Y:S01]  /*0110*/  @!P0 STS [R2], RZ ;  /* 0x000000ff02008388 */ /* 0x0001e20000000800 */
[----:B-1----:R-:W-:Y:S01]  /*0120*/  IMAD R3, R3, UR4, RZ ;  /* 0x0000000403037c24 */ /* 0x002fe2000f8e02ff */
[----:B------:R-:W-:Y:S06]  /*0130*/  BAR.SYNC.DEFER_BLOCKING 0x0 ;  /* 0x0000000000007b1d */ /* 0x000fec0000010000 */
[----:B0-23--:R-:W-:Y:S05]  /*0140*/  @P1 BRA `(.L_x_1) ;  /* 0x00000004001c1947 */ /* 0x00dfea0003800000 */
[----:B------:R-:W0:Y:S01]  /*0150*/  I2F.U32.RP R10, R3 ;  /* 0x00000003000a7306 */ /* 0x000e220000209000 */
[C---:B------:R-:W-:Y:S01]  /*0160*/  IMAD.IADD R5, R3.reuse, 0x1, R4 ;  /* 0x0000000103057824 */ /* 0x040fe200078e0204 */
[----:B------:R-:W-:Y:S01]  /*0170*/  ISETP.NE.U32.AND P3, PT, R3, RZ, PT ;  /* 0x000000ff0300720c */ /* 0x000fe20003f65070 */
[----:B------:R-:W-:Y:S01]  /*0180*/  IMAD.MOV R11, RZ, RZ, -R3 ;  /* 0x000000ffff0b7224 */ /* 0x000fe200078e0a03 */
[----:B------:R-:W-:Y:S02]  /*0190*/  BSSY.RECONVERGENT B1, `(.L_x_2) ;  /* 0x0000027000017945 */ /* 0x000fe40003800200 */
[C---:B------:R-:W-:Y:S02]  /*01a0*/  ISETP.GE.AND P1, PT, R5.reuse, UR5, PT ;  /* 0x0000000505007c0c */ /* 0x040fe4000bf26270 */
[----:B------:R-:W-:Y:S02]  /*01b0*/  VIMNMX R8, PT, PT, R5, UR5, !PT ;  /* 0x0000000505087c48 */ /* 0x000fe4000ffe0100 */
[----:B------:R-:W-:-:S04]  /*01c0*/  SEL R9, RZ, 0x1, P1 ;  /* 0x00000001ff097807 */ /* 0x000fc80000800000 */
[----:B------:R-:W-:Y:S01]  /*01d0*/  IADD3 R8, PT, PT, R8, -R5, -R9 ;  /* 0x8000000508087210 */ /* 0x000fe20007ffe809 */
[----:B0-----:R-:W0:Y:S02]  /*01e0*/  MUFU.RCP R10, R10 ;  /* 0x0000000a000a7308 */ /* 0x001e240000001000 */
[----:B0-----:R-:W-:-:S06]  /*01f0*/  VIADD R6, R10, 0xffffffe ;  /* 0x0ffffffe0a067836 */ /* 0x001fcc0000000000 */
[----:B------:R0:W1:Y:S02]  /*0200*/  F2I.FTZ.U32.TRUNC.NTZ R7, R6 ;  /* 0x0000000600077305 */ /* 0x000064000021f000 */
[----:B0-----:R-:W-:Y:S02]  /*0210*/  IMAD.MOV.U32 R6, RZ, RZ, RZ ;  /* 0x000000ffff067224 */ /* 0x001fe400078e00ff */
[----:B-1----:R-:W-:-:S04]  /*0220*/  IMAD R11, R11, R7, RZ ;  /* 0x000000070b0b7224 */ /* 0x002fc800078e02ff */
[----:B------:R-:W-:-:S06]  /*0230*/  IMAD.HI.U32 R7, R7, R11, R6 ;  /* 0x0000000b07077227 */ /* 0x000fcc00078e0006 */
[----:B------:R-:W-:-:S05]  /*0240*/  IMAD.HI.U32 R6, R7, R8, RZ ;  /* 0x0000000807067227 */ /* 0x000fca00078e00ff */
[----:B------:R-:W-:-:S05]  /*0250*/  IADD3 R5, PT, PT, -R6, RZ, RZ ;  /* 0x000000ff06057210 */ /* 0x000fca0007ffe1ff */
[----:B------:R-:W-:-:S05]  /*0260*/  IMAD R8, R3, R5, R8 ;  /* 0x0000000503087224 */ /* 0x000fca00078e0208 */
[----:B------:R-:W-:-:S13]  /*0270*/  ISETP.GE.U32.AND P1, PT, R8, R3, PT ;  /* 0x000000030800720c */ /* 0x000fda0003f26070 */
[----:B------:R-:W-:Y:S02]  /*0280*/  @P1 IMAD.IADD R8, R8, 0x1, -R3 ;  /* 0x0000000108081824 */ /* 0x000fe400078e0a03 */
[----:B------:R-:W-:-:S03]  /*0290*/  @P1 VIADD R6, R6, 0x1 ;  /* 0x0000000106061836 */ /* 0x000fc60000000000 */
[----:B------:R-:W-:-:S13]  /*02a0*/  ISETP.GE.U32.AND P2, PT, R8, R3, PT ;  /* 0x000000030800720c */ /* 0x000fda0003f46070 */
[----:B------:R-:W-:Y:S01]  /*02b0*/  @P2 VIADD R6, R6, 0x1 ;  /* 0x0000000106062836 */ /* 0x000fe20000000000 */
[----:B------:R-:W-:-:S04]  /*02c0*/  @!P3 LOP3.LUT R6, RZ, R3, RZ, 0x33, !PT ;  /* 0x00000003ff06b212 */ /* 0x000fc800078e33ff */
[----:B------:R-:W-:-:S04]  /*02d0*/  IADD3 R5, PT, PT, R9, R6, RZ ;  /* 0x0000000609057210 */ /* 0x000fc80007ffe0ff */
[C---:B------:R-:W-:Y:S02]  /*02e0*/  LOP3.LUT R6, R5.reuse, 0x3, RZ, 0xc0, !PT ;  /* 0x0000000305067812 */ /* 0x040fe400078ec0ff */
[----:B------:R-:W-:Y:S02]  /*02f0*/  ISETP.GE.U32.AND P1, PT, R5, 0x3, PT ;  /* 0x000000030500780c */ /* 0x000fe40003f26070 */
[----:B------:R-:W-:-:S13]  /*0300*/  ISETP.NE.AND P2, PT, R6, 0x3, PT ;  /* 0x000000030600780c */ /* 0x000fda0003f45270 */
[----:B------:R-:W-:Y:S05]  /*0310*/  @!P2 BRA `(.L_x_3) ;  /* 0x000000000038a947 */ /* 0x000fea0003800000 */
[----:B------:R-:W0:Y:S01]  /*0320*/  LDC.64 R10, c[0x0][0x388] ;  /* 0x0000e200ff0a7b82 */ /* 0x000e220000000a00 */
[----:B------:R-:W-:-:S05]  /*0330*/  VIADD R5, R5, 0x1 ;  /* 0x0000000105057836 */ /* 0x000fca0000000000 */
[----:B------:R-:W-:-:S05]  /*0340*/  LOP3.LUT R5, R5, 0x3, RZ, 0xc0, !PT ;  /* 0x0000000305057812 */ /* 0x000fca00078ec0ff */
[----:B------:R-:W-:-:S07]  /*0350*/  IMAD.MOV R5, RZ, RZ, -R5 ;  /* 0x000000ffff057224 */ /* 0x000fce00078e0a05 */
.L_x_4:
[----:B------:R-:W-:-:S04]  /*0360*/  IADD3 R8, P2, PT, R4, UR10, RZ ;  /* 0x0000000a04087c10 */ /* 0x000fc8000ff5e0ff */
[----:B------:R-:W-:-:S05]  /*0370*/  LEA.HI.X.SX32 R9, R4, UR11, 0x1, P2 ;  /* 0x0000000b04097c11 */ /* 0x000fca00090f0eff */
[----:B-1----:R-:W0:Y:S01]  /*0380*/  LDG.E.U8 R7, desc[UR8][R8.64] ;  /* 0x0000000808077981 */ /* 0x002e22000c1e1100 */
[----:B------:R-:W-:Y:S01]  /*0390*/  IADD3 R5, PT, PT, R5, 0x1, RZ ;  /* 0x0000000105057810 */ /* 0x000fe20007ffe0ff */
[----:B------:R-:W-:-:S03]  /*03a0*/  IMAD.MOV.U32 R13, RZ, RZ, 0x1 ;  /* 0x00000001ff0d7424 */ /* 0x000fc600078e00ff */
[----:B------:R-:W-:Y:S01]  /*03b0*/  ISETP.NE.AND P2, PT, R5, RZ, PT ;  /* 0x000000ff0500720c */ /* 0x000fe20003f45270 */
[----:B------:R-:W-:Y:S02]  /*03c0*/  IMAD.IADD R4, R3, 0x1, R4 ;  /* 0x0000000103047824 */ /* 0x000fe400078e0204 */
[----:B0-----:R-:W-:-:S05]  /*03d0*/  IMAD.WIDE.U32 R6, R7, 0x4, R10 ;  /* 0x0000000407067825 */ /* 0x001fca00078e000a */
[----:B------:R1:W-:Y:S05]  /*03e0*/  REDG.E.ADD.STRONG.GPU desc[UR8][R6.64], R13 ;  /* 0x0000000d0600798e */ /* 0x0003ea000c12e108 */
[----:B------:R-:W-:Y:S05]  /*03f0*/  @P2 BRA `(.L_x_4) ;  /* 0xfffffffc00d82947 */ /* 0x000fea000383ffff */
.L_x_3:
[----:B------:R-:W-:Y:S05]  /*0400*/  BSYNC.RECONVERGENT B1 ;  /* 0x0000000000017941 */ /* 0x000fea0003800200 */
.L_x_2:
[----:B------:R-:W-:Y:S05]  /*0410*/  @!P1 BRA `(.L_x_1) ;  /* 0x0000000000689947 */ /* 0x000fea0003800000 */
[----:B-1----:R-:W0:Y:S01]  /*0420*/  LDC.64 R6, c[0x0][0x388] ;  /* 0x0000e200ff067b82 */ /* 0x002e220000000a00 */
[----:B------:R-:W-:-:S07]  /*0430*/  SHF.R.S32.HI R5, RZ, 0x1f, R3 ;  /* 0x0000001fff057819 */ /* 0x000fce0000011403 */
.L_x_5:
[----:B--2---:R-:W-:-:S04]  /*0440*/  IADD3 R12, P1, PT, R4, UR12, RZ ;  /* 0x0000000c040c7c10 */ /* 0x004fc8000ff3e0ff */
[----:B------:R-:W-:-:S05]  /*0450*/  LEA.HI.X.SX32 R13, R4, UR13, 0x1, P1 ;  /* 0x0000000d040d7c11 */ /* 0x000fca00088f0eff */
[----:B------:R-:W0:Y:S01]  /*0460*/  LDG.E.U8 R9, desc[UR8][R12.64] ;  /* 0x000000080c097981 */ /* 0x000e22000c1e1100 */
[----:B------:R-:W-:Y:S01]  /*0470*/  IADD3 R14, P1, PT, R3, R12, RZ ;  /* 0x0000000c030e7210 */ /* 0x000fe20007f3e0ff */
[----:B------:R-:W-:-:S04]  /*0480*/  IMAD.MOV.U32 R21, RZ, RZ, 0x1 ;  /* 0x00000001ff157424 */ /* 0x000fc800078e00ff */
[----:B------:R-:W-:Y:S02]  /*0490*/  IMAD.X R15, R5, 0x1, R13, P1 ;  /* 0x00000001050f7824 */ /* 0x000fe400008e060d */
[----:B0-----:R-:W-:-:S05]  /*04a0*/  IMAD.WIDE.U32 R8, R9, 0x4, R6 ;  /* 0x0000000409087825 */ /* 0x001fca00078e0006 */
[----:B------:R0:W-:Y:S04]  /*04b0*/  REDG.E.ADD.STRONG.GPU desc[UR8][R8.64], R21 ;  /* 0x000000150800798e */ /* 0x0001e8000c12e108 */
[----:B------:R-:W2:Y:S01]  /*04c0*/  LDG.E.U8 R11, desc[UR8][R14.64] ;  /* 0x000000080e0b7981 */ /* 0x000ea2000c1e1100 */
[----:B------:R-:W-:-:S04]  /*04d0*/  IADD3 R16, P1, PT, R3, R14, RZ ;  /* 0x0000000e03107210 */ /* 0x000fc80007f3e0ff */
[----:B------:R-:W-:Y:S01]  /*04e0*/  IADD3.X R17, PT, PT, R5, R15, RZ, P1, !PT ;  /* 0x0000000f05117210 */ /* 0x000fe20000ffe4ff */
[----:B--2---:R-:W-:-:S05]  /*04f0*/  IMAD.WIDE.U32 R10, R11, 0x4, R6 ;  /* 0x000000040b0a7825 */ /* 0x004fca00078e0006 */
[----:B------:R2:W-:Y:S04]  /*0500*/  REDG.E.ADD.STRONG.GPU desc[UR8][R10.64], R21 ;  /* 0x000000150a00798e */ /* 0x0005e8000c12e108 */
[----:B------:R-:W3:Y:S01]  /*0510*/  LDG.E.U8 R13, desc[UR8][R16.64] ;  /* 0x00000008100d7981 */ /* 0x000ee2000c1e1100 */
[----:B------:R-:W-:-:S05]  /*0520*/  IADD3 R18, P1, PT, R3, R16, RZ ;  /* 0x0000001003127210 */ /* 0x000fca0007f3e0ff */
[----:B------:R-:W-:Y:S02]  /*0530*/  IMAD.X R19, R5, 0x1, R17, P1 ;  /* 0x0000000105137824 */ /* 0x000fe400008e0611 */
[----:B---3--:R-:W-:-:S05]  /*0540*/  IMAD.WIDE.U32 R12, R13, 0x4, R6 ;  /* 0x000000040d0c7825 */ /* 0x008fca00078e0006 */
[----:B------:R2:W-:Y:S04]  /*0550*/  REDG.E.ADD.STRONG.GPU desc[UR8][R12.64], R21 ;  /* 0x000000150c00798e */ /* 0x0005e8000c12e108 */
[----:B0-----:R-:W3:Y:S01]  /*0560*/  LDG.E.U8 R9, desc[UR8][R18.64] ;  /* 0x0000000812097981 */ /* 0x001ee2000c1e1100 */
[----:B------:R-:W-:-:S05]  /*0570*/  IMAD R4, R3, 0x4, R4 ;  /* 0x0000000403047824 */ /* 0x000fca00078e0204 */
[----:B------:R-:W-:Y:S01]  /*0580*/  ISETP.GE.AND P1, PT, R4, UR5, PT ;  /* 0x0000000504007c0c */ /* 0x000fe2000bf26270 */
[----:B---3--:R-:W-:-:S05]  /*0590*/  IMAD.WIDE.U32 R8, R9, 0x4, R6 ;  /* 0x0000000409087825 */ /* 0x008fca00078e0006 */
[----:B------:R2:W-:Y:S07]  /*05a0*/  REDG.E.ADD.STRONG.GPU desc[UR8][R8.64], R21 ;  /* 0x000000150800798e */ /* 0x0005ee000c12e108 */
[----:B------:R-:W-:Y:S05]  /*05b0*/  @!P1 BRA `(.L_x_5) ;  /* 0xfffffffc00a09947 */ /* 0x000fea000383ffff */
.L_x_1:
[----:B------:R-:W-:Y:S05]  /*05c0*/  BSYNC.RECONVERGENT B0 ;  /* 0x0000000000007941 */ /* 0x000fea0003800200 */
.L_x_0:
[----:B------:R-:W-:Y:S06]  /*05d0*/  BAR.SYNC.DEFER_BLOCKING 0x0 ;  /* 0x0000000000007b1d */ /* 0x000fec0000010000 */
[----:B------:R-:W-:Y:S05]  /*05e0*/  @P0 EXIT ;  /* 0x000000000000094d */ /* 0x000fea0003800000 */
[----:B------:R-:W0:Y:S01]  /*05f0*/  LDS R3, [R2] ;  /* 0x0000000002037984 */ /* 0x000e220000000800 */
[----:B------:R-:W3:Y:S02]  /*0600*/  LDC.64 R4, c[0x0][0x388] ;  /* 0x0000e200ff047b82 */ /* 0x000ee40000000a00 */
[----:B---3--:R-:W-:-:S05]  /*0610*/  IMAD.WIDE.U32 R4, R0, 0x4, R4 ;  /* 0x0000000400047825 */ /* 0x008fca00078e0004 */
[----:B0-----:R-:W-:Y:S01]  /*0620*/  REDG.E.ADD.STRONG.GPU desc[UR8][R4.64], R3 ;  /* 0x000000030400798e */ /* 0x001fe2000c12e108 */
[----:B------:R-:W-:Y:S05]  /*0630*/  EXIT ;  /* 0x000000000000794d */ /* 0x000fea0003800000 */
.L_x_6:
[----:B------:R-:W-:-:S00]  /*0640*/  BRA `(.L_x_6) ;  /* 0xfffffffc00fc7947 */ /* 0x000fc0000383ffff */
[----:B------:R-:W-:-:S00]  /*0650*/  NOP ;  /* 0x0000000000007918 */ /* 0x000fc00000000000 */
        /* <DEDUP_REMOVED lines=10> */
.L_x_8:


//--------------------- .text._Z9grayscalePhS_i   --------------------------
	.section	.text._Z9grayscalePhS_i,"ax",@progbits
	.align	128
        .global         _Z9grayscalePhS_i
        .type           _Z9grayscalePhS_i,@function
        .size           _Z9grayscalePhS_i,(.L_x_9 - _Z9grayscalePhS_i)
        .other          _Z9grayscalePhS_i,@"STO_CUDA_ENTRY STV_DEFAULT"
_Z9grayscalePhS_i:
.text._Z9grayscalePhS_i:
[----:B------:R-:W-:Y:S01]  /*0000*/  LDC R1, c[0x0][0x37c] ;  /* 0x0000df00ff017b82 */ /* 0x000fe20000000800 */
[----:B------:R-:W0:Y:S01]  /*0010*/  S2R R0, SR_TID.X ;  /* 0x0000000000007919 */ /* 0x000e220000002100 */
[----:B------:R-:W0:Y:S01]  /*0020*/  LDCU UR4, c[0x0][0x360] ;  /* 0x00006c00ff0477ac */ /* 0x000e220008000800 */
[----:B------:R-:W0:Y:S01]  /*0030*/  S2R R3, SR_CTAID.X ;  /* 0x0000000000037919 */ /* 0x000e220000002500 */
[----:B------:R-:W1:Y:S01]  /*0040*/  LDCU UR5, c[0x0][0x390] ;  /* 0x00007200ff0577ac */ /* 0x000e620008000800 */
[----:B0-----:R-:W-:-:S05]  /*0050*/  IMAD R0, R3, UR4, R0 ;  /* 0x0000000403007c24 */ /* 0x001fca000f8e0200 */
[----:B-1----:R-:W-:-:S13]  /*0060*/  ISETP.GE.AND P0, PT, R0, UR5, PT ;  /* 0x0000000500007c0c */ /* 0x002fda000bf06270 */
[----:B------:R-:W-:Y:S05]  /*0070*/  @P0 EXIT ;  /* 0x000000000000094d */ /* 0x000fea0003800000 */
[----:B------:R-:W0:Y:S01]  /*0080*/  LDCU.128 UR8, c[0x0][0x380] ;  /* 0x00007000ff0877ac */ /* 0x000e220008000c00 */
[----:B------:R-:W-:Y:S01]  /*0090*/  IMAD R3, R0, 0x3, RZ ;  /* 0x0000000300037824 */ /* 0x000fe200078e02ff */
[----:B------:R-:W1:Y:S04]  /*00a0*/  LDCU.64 UR4, c[0x0][0x358] ;  /* 0x00006b00ff0477ac */ /* 0x000e680008000a00 */
[----:B0-----:R-:W-:-:S04]  /*00b0*/  IADD3 R2, P0, PT, R3, UR8, RZ ;  /* 0x0000000803027c10 */ /* 0x001fc8000ff1e0ff */
[----:B------:R-:W-:-:S05]  /*00c0*/  LEA.HI.X.SX32 R3, R3, UR9, 0x1, P0 ;  /* 0x0000000903037c11 */ /* 0x000fca00080f0eff */
[----:B-1----:R-:W2:Y:S04]  /*00d0*/  LDG.E.U8 R11, desc[UR4][R2.64+0x1] ;  /* 0x00000104020b7981 */ /* 0x002ea8000c1e1100 */
[----:B------:R-:W3:Y:S04]  /*00e0*/  LDG.E.U8 R10, desc[UR4][R2.64] ;  /* 0x00000004020a7981 */ /* 0x000ee8000c1e1100 */
[----:B------:R0:W4:Y:S01]  /*00f0*/  LDG.E.U8 R8, desc[UR4][R2.64+0x2] ;  /* 0x0000020402087981 */ /* 0x000122000c1e1100 */
[----:B------:R-:W-:Y:S01]  /*0100*/  UMOV UR6, 0xeb851eb8 ;  /* 0xeb851eb800067882 */ /* 0x000fe20000000000 */
[----:B------:R-:W-:Y:S01]  /*0110*/  UMOV UR7, 0x3fe6b851 ;  /* 0x3fe6b85100077882 */ /* 0x000fe20000000000 */
[----:B0-----:R-:W-:-:S04]  /*0120*/  IADD3 R2, P0, PT, R0, UR10, RZ ;  /* 0x0000000a00027c10 */ /* 0x001fc8000ff1e0ff */
[----:B------:R-:W-:Y:S01]  /*0130*/  LEA.HI.X.SX32 R3, R0, UR11, 0x1, P0 ;  /* 0x0000000b00037c11 */ /* 0x000fe200080f0eff */
[----:B--2---:R-:W0:Y:S08]  /*0140*/  I2F.F64.U16 R6, R11 ;  /* 0x0000000b00067312 */ /* 0x004e300000101800 */
[----:B---3--:R-:W1:Y:S01]  /*0150*/  I2F.F64.U16 R4, R10 ;  /* 0x0000000a00047312 */ /* 0x008e620000101800 */
[----:B0-----:R-:W-:-:S07]  /*0160*/  DMUL R6, R6, UR6 ;  /* 0x0000000606067c28 */ /* 0x001fce0008000000 */
[----:B----4-:R-:W0:Y:S01]  /*0170*/  I2F.F64.U16 R8, R8 ;  /* 0x0000000800087312 */ /* 0x010e220000101800 */
[----:B------:R-:W-:Y:S01]  /*0180*/  UMOV UR6, 0xae147ae1 ;  /* 0xae147ae100067882 */ /* 0x000fe20000000000 */
[----:B------:R-:W-:Y:S02]  /*0190*/  UMOV UR7, 0x3fcae147 ;  /* 0x3fcae14700077882 */ /* 0x000fe40000000000 */
[----:B-1----:R-:W-:Y:S01]  /*01a0*/  DFMA R4, R4, UR6, R6 ;  /* 0x0000000604047c2b */ /* 0x002fe20008000006 */
[----:B------:R-:W-:Y:S01]  /*01b0*/  UMOV UR6, 0x1eb851ec ;  /* 0x1eb851ec00067882 */ /* 0x000fe20000000000 */
[----:B------:R-:W-:-:S06]  /*01c0*/  UMOV UR7, 0x3fb1eb85 ;  /* 0x3fb1eb8500077882 */ /* 0x000fcc0000000000 */
[----:B0-----:R-:W-:-:S10]  /*01d0*/  DFMA R4, R8, UR6, R4 ;  /* 0x0000000608047c2b */ /* 0x001fd40008000004 */
[----:B------:R-:W0:Y:S02]  /*01e0*/  F2I.U32.F64.TRUNC R5, R4 ;  /* 0x0000000400057311 */ /* 0x000e24000030d000 */
[----:B0-----:R-:W-:Y:S01]  /*01f0*/  STG.E.U8 desc[UR4][R2.64], R5 ;  /* 0x0000000502007986 */ /* 0x001fe2000c101104 */
[----:B------:R-:W-:Y:S05]  /*0200*/  EXIT ;  /* 0x000000000000794d */ /* 0x000fea0003800000 */
.L_x_7:
        /* <DEDUP_REMOVED lines=15> */
.L_x_9:


//--------------------- .nv.shared._Z9histogramPhPji --------------------------
	.section	.nv.shared._Z9histogramPhPji,"aw",@nobits
	.sectionflags	@""
	.align	4
.nv.shared._Z9histogramPhPji:
	.zero		3072


//--------------------- .nv.shared.reserved.0     --------------------------
	.section	.nv.shared.reserved.0,"aw",@nobits
	.weak		__nv_reservedSMEM_offset_0_alias
	.size		__nv_reservedSMEM_offset_0_alias, 0, 64
	.other		__nv_reservedSMEM_offset_0_alias,@"STO_CUDA_RESERVED_SHARED STV_DEFAULT"
__nv_reservedSMEM_offset_0_alias:
	.zero		0
	.zero		64


//--------------------- .nv.constant0._Z9histogramPhPji --------------------------
	.section	.nv.constant0._Z9histogramPhPji,"a",@progbits
	.sectionflags	@""
	.align	4
.nv.constant0._Z9histogramPhPji:
	.zero		916


//--------------------- .nv.constant0._Z9grayscalePhS_i --------------------------
	.section	.nv.constant0._Z9grayscalePhS_i,"a",@progbits
	.sectionflags	@""
	.align	4
.nv.constant0._Z9grayscalePhS_i:
	.zero		916


//--------------------- SYMBOLS --------------------------

	.type		.nv.reservedSmem.offset0,@object
	.size		.nv.reservedSmem.offset0,0x4
	.type		.nv.reservedSmem.cap,@object
	.size		.nv.reservedSmem.cap,0x4
